//
// Generated by NVIDIA NVVM Compiler
//
// Compiler Build ID: CL-36424714
// Cuda compilation tools, release 13.0, V13.0.88
// Based on NVVM 20.0.0
//

.version 9.0
.target sm_100
.address_size 64

	// .globl	_Z11check_divisyPmi

.visible .entry _Z11check_divisyPmi(
	.param .u64 _Z11check_divisyPmi_param_0,
	.param .u64 .ptr .align 1 _Z11check_divisyPmi_param_1,
	.param .u32 _Z11check_divisyPmi_param_2
)
{
	.reg .pred 	%p<5>;
	.reg .b32 	%r<6>;
	.reg .b64 	%rd<23>;

	ld.param.u64 	%rd10, [_Z11check_divisyPmi_param_0];
	ld.param.u64 	%rd11, [_Z11check_divisyPmi_param_1];
	ld.param.u32 	%r1, [_Z11check_divisyPmi_param_2];
	mov.u32 	%r2, %ctaid.x;
	mov.u32 	%r3, %ntid.x;
	mov.u32 	%r4, %tid.x;
	mad.lo.s32 	%r5, %r2, %r3, %r4;
	cvt.s64.s32 	%rd1, %r5;
	setp.le.u64 	%p1, %rd10, %rd1;
	mov.b64 	%rd22, 0;
	@%p1 bra 	$L__BB0_5;
	cvt.s64.s32 	%rd2, %r1;
	mov.b64 	%rd22, 0;
	mov.u64 	%rd19, %rd1;
$L__BB0_2:
	mul.lo.s64 	%rd14, %rd19, -6148914691236517205;
	setp.lt.u64 	%p2, %rd14, 6148914691236517206;
	mov.u64 	%rd21, %rd19;
	@%p2 bra 	$L__BB0_4;
	mul.lo.s64 	%rd15, %rd19, -3689348814741910323;
	setp.lt.u64 	%p3, %rd15, 3689348814741910324;
	selp.b64 	%rd21, %rd19, 0, %p3;
$L__BB0_4:
	add.s64 	%rd22, %rd21, %rd22;
	add.s64 	%rd19, %rd19, %rd2;
	setp.lt.u64 	%p4, %rd19, %rd10;
	@%p4 bra 	$L__BB0_2;
$L__BB0_5:
	cvta.to.global.u64 	%rd16, %rd11;
	shl.b64 	%rd17, %rd1, 3;
	add.s64 	%rd18, %rd16, %rd17;
	st.global.u64 	[%rd18], %rd22;
	ret;

}
	// .globl	_Z8sum_listPmS_
.visible .entry _Z8sum_listPmS_(
	.param .u64 .ptr .align 1 _Z8sum_listPmS__param_0,
	.param .u64 .ptr .align 1 _Z8sum_listPmS__param_1
)
{
	.reg .b32 	%r<6>;
	.reg .b64 	%rd<12>;

	ld.param.u64 	%rd1, [_Z8sum_listPmS__param_0];
	ld.param.u64 	%rd2, [_Z8sum_listPmS__param_1];
	cvta.to.global.u64 	%rd3, %rd2;
	cvta.to.global.u64 	%rd4, %rd1;
	mov.u32 	%r1, %ctaid.x;
	mov.u32 	%r2, %ntid.x;
	mov.u32 	%r3, %tid.x;
	mad.lo.s32 	%r4, %r1, %r2, %r3;
	shl.b32 	%r5, %r4, 1;
	mul.wide.s32 	%rd5, %r5, 8;
	add.s64 	%rd6, %rd4, %rd5;
	ld.global.u64 	%rd7, [%rd6];
	ld.global.u64 	%rd8, [%rd6+8];
	add.s64 	%rd9, %rd8, %rd7;
	mul.wide.s32 	%rd10, %r4, 8;
	add.s64 	%rd11, %rd3, %rd10;
	st.global.u64 	[%rd11], %rd9;
	ret;

}


// ===== COMPILED SASS (sm_100) =====

	.target	sm_100

	.elftype	@"ET_EXEC"


//--------------------- .note.nv.tkinfo           --------------------------
	.section	.note.nv.tkinfo,"",@"SHT_NOTE"
	.sectionflags	@"SHF_NOTE_NV_TKINFO"
	.tkinfo
        /*0018*/ 	.word	0x00000002
        /*0030*/ 	.string	""
        /*0030*/ 	.string	"ptxas"
        /*0030*/ 	.string	"Cuda compilation tools, release 13.0, V13.0.88"
        /*0030*/ 	.string	"Build cuda_13.0.r13.0/compiler.36424714_0"
        /*0030*/ 	.string	"-arch sm_100 -m 64 "



//--------------------- .note.nv.cuinfo           --------------------------
	.section	.note.nv.cuinfo,"",@"SHT_NOTE"
	.sectionflags	@"SHF_NOTE_NV_CUINFO"
        /*0018*/ 	.short	0x0002
        /*001a*/ 	.short	0x0064
        /*001c*/ 	.short	0x0082
	.zero		2


//--------------------- .nv.info                  --------------------------
	.section	.nv.info,"",@"SHT_CUDA_INFO"
	.align	4


	//----- nvinfo : EIATTR_REGCOUNT
	.align		4
        /*0000*/ 	.byte	0x04, 0x2f
        /*0002*/ 	.short	(.L_1 - .L_0)
	.align		4
.L_0:
        /*0004*/ 	.word	index@(_Z11check_divisyPmi)
        /*0008*/ 	.word	0x0000000e


	//----- nvinfo : EIATTR_FRAME_SIZE
	.align		4
.L_1:
        /*000c*/ 	.byte	0x04, 0x11
        /*000e*/ 	.short	(.L_3 - .L_2)
	.align		4
.L_2:
        /*0010*/ 	.word	index@(_Z11check_divisyPmi)
        /*0014*/ 	.word	0x00000000


	//----- nvinfo : EIATTR_REGCOUNT
	.align		4
.L_3:
        /*0018*/ 	.byte	0x04, 0x2f
        /*001a*/ 	.short	(.L_5 - .L_4)
	.align		4
.L_4:
        /*001c*/ 	.word	index@(_Z8sum_listPmS_)
        /*0020*/ 	.word	0x0000000e


	//----- nvinfo : EIATTR_FRAME_SIZE
	.align		4
.L_5:
        /*0024*/ 	.byte	0x04, 0x11
        /*0026*/ 	.short	(.L_7 - .L_6)
	.align		4
.L_6:
        /*0028*/ 	.word	index@(_Z8sum_listPmS_)
        /*002c*/ 	.word	0x00000000


	//----- nvinfo : EIATTR_MIN_STACK_SIZE
	.align		4
.L_7:
        /*0030*/ 	.byte	0x04, 0x12
        /*0032*/ 	.short	(.L_9 - .L_8)
	.align		4
.L_8:
        /*0034*/ 	.word	index@(_Z8sum_listPmS_)
        /*0038*/ 	.word	0x00000000


	//----- nvinfo : EIATTR_MIN_STACK_SIZE
	.align		4
.L_9:
        /*003c*/ 	.byte	0x04, 0x12
        /*003e*/ 	.short	(.L_11 - .L_10)
	.align		4
.L_10:
        /*0040*/ 	.word	index@(_Z11check_divisyPmi)
        /*0044*/ 	.word	0x00000000
.L_11:


//--------------------- .nv.compat                --------------------------
	.section	.nv.compat,"",@"SHT_CUDA_COMPAT_INFO"
	.align	4
        /*0000*/ 	.byte	0x02, 0x09, 0x00, 0x00, 0x02, 0x02, 0x01, 0x00, 0x02, 0x05, 0x05, 0x00, 0x03, 0x07, 0x01, 0x01
        /*0010*/ 	.byte	0x02, 0x03, 0x00, 0x00, 0x02, 0x06, 0x01, 0x00, 0x04, 0x0b, 0x08, 0x00, 0x09, 0x00, 0x00, 0x00
        /*0020*/ 	.byte	0x00, 0x00, 0x00, 0x00


//--------------------- .nv.info._Z8sum_listPmS_  --------------------------
	.section	.nv.info._Z8sum_listPmS_,"",@"SHT_CUDA_INFO"
	.sectionflags	@""
	.align	4


	//----- nvinfo : EIATTR_CUDA_API_VERSION
	.align		4
        /*0000*/ 	.byte	0x04, 0x37
        /*0002*/ 	.short	(.L_13 - .L_12)
.L_12:
        /*0004*/ 	.word	0x00000082


	//----- nvinfo : EIATTR_KPARAM_INFO
	.align		4
.L_13:
        /*0008*/ 	.byte	0x04, 0x17
        /*000a*/ 	.short	(.L_15 - .L_14)
.L_14:
        /*000c*/ 	.word	0x00000000
        /*0010*/ 	.short	0x0001
        /*0012*/ 	.short	0x0008
        /*0014*/ 	.byte	0x00, 0xf5, 0x21, 0x00


	//----- nvinfo : EIATTR_KPARAM_INFO
	.align		4
.L_15:
        /*0018*/ 	.byte	0x04, 0x17
        /*001a*/ 	.short	(.L_17 - .L_16)
.L_16:
        /*001c*/ 	.word	0x00000000
        /*0020*/ 	.short	0x0000
        /*0022*/ 	.short	0x0000
        /*0024*/ 	.byte	0x00, 0xf5, 0x21, 0x00


	//----- nvinfo : EIATTR_SPARSE_MMA_MASK
	.align		4
.L_17:
        /*0028*/ 	.byte	0x03, 0x50
        /*002a*/ 	.short	0x0000


	//----- nvinfo : EIATTR_MAXREG_COUNT
	.align		4
        /*002c*/ 	.byte	0x03, 0x1b
        /*002e*/ 	.short	0x00ff


	//----- nvinfo : EIATTR_MERCURY_ISA_VERSION
	.align		4
        /*0030*/ 	.byte	0x03, 0x5f
        /*0032*/ 	.short	0x0101


	//----- nvinfo : EIATTR_VRC_CTA_INIT_COUNT
	.align		4
        /*0034*/ 	.byte	0x02, 0x4a
	.zero		1
	.zero		1


	//----- nvinfo : EIATTR_EXIT_INSTR_OFFSETS
	.align		4
        /*0038*/ 	.byte	0x04, 0x1c
        /*003a*/ 	.short	(.L_19 - .L_18)


	//   ....[0]....
.L_18:
        /*003c*/ 	.word	0x00000100


	//----- nvinfo : EIATTR_CBANK_PARAM_SIZE
	.align		4
.L_19:
        /*0040*/ 	.byte	0x03, 0x19
        /*0042*/ 	.short	0x0010


	//----- nvinfo : EIATTR_PARAM_CBANK
	.align		4
        /*0044*/ 	.byte	0x04, 0x0a
        /*0046*/ 	.short	(.L_21 - .L_20)
	.align		4
.L_20:
        /*0048*/ 	.word	index@(.nv.constant0._Z8sum_listPmS_)
        /*004c*/ 	.short	0x0380
        /*004e*/ 	.short	0x0010


	//----- nvinfo : EIATTR_SW_WAR
	.align		4
.L_21:
        /*0050*/ 	.byte	0x04, 0x36
        /*0052*/ 	.short	(.L_23 - .L_22)
.L_22:
        /*0054*/ 	.word	0x00000008
.L_23:


//--------------------- .nv.info._Z11check_divisyPmi --------------------------
	.section	.nv.info._Z11check_divisyPmi,"",@"SHT_CUDA_INFO"
	.sectionflags	@""
	.align	4


	//----- nvinfo : EIATTR_CUDA_API_VERSION
	.align		4
        /*0000*/ 	.byte	0x04, 0x37
        /*0002*/ 	.short	(.L_25 - .L_24)
.L_24:
        /*0004*/ 	.word	0x00000082


	//----- nvinfo : EIATTR_KPARAM_INFO
	.align		4
.L_25:
        /*0008*/ 	.byte	0x04, 0x17
        /*000a*/ 	.short	(.L_27 - .L_26)
.L_26:
        /*000c*/ 	.word	0x00000000
        /*0010*/ 	.short	0x0002
        /*0012*/ 	.short	0x0010
        /*0014*/ 	.byte	0x00, 0xf0, 0x11, 0x00


	//----- nvinfo : EIATTR_KPARAM_INFO
	.align		4
.L_27:
        /*0018*/ 	.byte	0x04, 0x17
        /*001a*/ 	.short	(.L_29 - .L_28)
.L_28:
        /*001c*/ 	.word	0x00000000
        /*0020*/ 	.short	0x0001
        /*0022*/ 	.short	0x0008
        /*0024*/ 	.byte	0x00, 0xf5, 0x21, 0x00


	//----- nvinfo : EIATTR_KPARAM_INFO
	.align		4
.L_29:
        /*0028*/ 	.byte	0x04, 0x17
        /*002a*/ 	.short	(.L_31 - .L_30)
.L_30:
        /*002c*/ 	.word	0x00000000
        /*0030*/ 	.short	0x0000
        /*0032*/ 	.short	0x0000
        /*0034*/ 	.byte	0x00, 0xf0, 0x21, 0x00


	//----- nvinfo : EIATTR_SPARSE_MMA_MASK
	.align		4
.L_31:
        /*0038*/ 	.byte	0x03, 0x50
        /*003a*/ 	.short	0x0000


	//----- nvinfo : EIATTR_MAXREG_COUNT
	.align		4
        /*003c*/ 	.byte	0x03, 0x1b
        /*003e*/ 	.short	0x00ff


	//----- nvinfo : EIATTR_MERCURY_ISA_VERSION
	.align		4
        /*0040*/ 	.byte	0x03, 0x5f
        /*0042*/ 	.short	0x0101


	//----- nvinfo : EIATTR_VRC_CTA_INIT_COUNT
	.align		4
        /*0044*/ 	.byte	0x02, 0x4a
	.zero		1
	.zero		1


	//----- nvinfo : EIATTR_EXIT_INSTR_OFFSETS
	.align		4
        /*0048*/ 	.byte	0x04, 0x1c
        /*004a*/ 	.short	(.L_33 - .L_32)


	//   ....[0]....
.L_32:
        /*004c*/ 	.word	0x00000310


	//----- nvinfo : EIATTR_CRS_STACK_SIZE
	.align		4
.L_33:
        /*0050*/ 	.byte	0x04, 0x1e
        /*0052*/ 	.short	(.L_35 - .L_34)
.L_34:
        /*0054*/ 	.word	0x00000000


	//----- nvinfo : EIATTR_CBANK_PARAM_SIZE
	.align		4
.L_35:
        /*0058*/ 	.byte	0x03, 0x19
        /*005a*/ 	.short	0x0014


	//----- nvinfo : EIATTR_PARAM_CBANK
	.align		4
        /*005c*/ 	.byte	0x04, 0x0a
        /*005e*/ 	.short	(.L_37 - .L_36)
	.align		4
.L_36:
        /*0060*/ 	.word	index@(.nv.constant0._Z11check_divisyPmi)
        /*0064*/ 	.short	0x0380
        /*0066*/ 	.short	0x0014


	//----- nvinfo : EIATTR_SW_WAR
	.align		4
.L_37:
        /*0068*/ 	.byte	0x04, 0x36
        /*006a*/ 	.short	(.L_39 - .L_38)
.L_38:
        /*006c*/ 	.word	0x00000008
.L_39:


//--------------------- .nv.callgraph             --------------------------
	.section	.nv.callgraph,"",@"SHT_CUDA_CALLGRAPH"
	.align	4
	.sectionentsize	8
	.align		4
        /*0000*/ 	.word	0x00000000
	.align		4
        /*0004*/ 	.word	0xffffffff
	.align		4
        /*0008*/ 	.word	0x00000000
	.align		4
        /*000c*/ 	.word	0xfffffffe
	.align		4
        /*0010*/ 	.word	0x00000000
	.align		4
        /*0014*/ 	.word	0xfffffffd
	.align		4
        /*0018*/ 	.word	0x00000000
	.align		4
        /*001c*/ 	.word	0xfffffffc


//--------------------- .text._Z8sum_listPmS_     --------------------------
	.section	.text._Z8sum_listPmS_,"ax",@progbits
	.align	128
        .global         _Z8sum_listPmS_
        .type           _Z8sum_listPmS_,@function
        .size           _Z8sum_listPmS_,(.L_x_5 - _Z8sum_listPmS_)
        .other          _Z8sum_listPmS_,@"STO_CUDA_ENTRY STV_DEFAULT"
_Z8sum_listPmS_:
.text._Z8sum_listPmS_:
[----:B------:R-:W-:Y:S01]  /*0000*/  LDC R1, c[0x0][0x37c] ;  /* 0x0000df00ff017b82 */ /* 0x000fe20000000800 */
[----:B------:R-:W0:Y:S07]  /*0010*/  S2R R0, SR_TID.X ;  /* 0x0000000000007919 */ /* 0x000e2e0000002100 */
[----:B------:R-:W0:Y:S01]  /*0020*/  S2UR UR6, SR_CTAID.X ;  /* 0x00000000000679c3 */ /* 0x000e220000002500 */
[----:B------:R-:W1:Y:S07]  /*0030*/  LDCU.64 UR4, c[0x0][0x358] ;  /* 0x00006b00ff0477ac */ /* 0x000e6e0008000a00 */
[----:B------:R-:W0:Y:S08]  /*0040*/  LDC R11, c[0x0][0x360] ;  /* 0x0000d800ff0b7b82 */ /* 0x000e300000000800 */
[----:B------:R-:W2:Y:S08]  /*0050*/  LDC.64 R2, c[0x0][0x380] ;  /* 0x0000e000ff027b82 */ /* 0x000eb00000000a00 */
[----:B------:R-:W3:Y:S01]  /*0060*/  LDC.64 R8, c[0x0][0x388] ;  /* 0x0000e200ff087b82 */ /* 0x000ee20000000a00 */
[----:B0-----:R-:W-:-:S05]  /*0070*/  IMAD R11, R11, UR6, R0 ;  /* 0x000000060b0b7c24 */ /* 0x001fca000f8e0200 */
[----:B------:R-:W-:-:S05]  /*0080*/  SHF.L.U32 R5, R11, 0x1, RZ ;  /* 0x000000010b057819 */ /* 0x000fca00000006ff */
[----:B--2---:R-:W-:-:S05]  /*0090*/  IMAD.WIDE R2, R5, 0x8, R2 ;  /* 0x0000000805027825 */ /* 0x004fca00078e0202 */
[----:B-1----:R-:W2:Y:S04]  /*00a0*/  LDG.E.64 R4, desc[UR4][R2.64] ;  /* 0x0000000402047981 */ /* 0x002ea8000c1e1b00 */
[----:B------:R-:W2:Y:S02]  /*00b0*/  LDG.E.64 R6, desc[UR4][R2.64+0x8] ;  /* 0x0000080402067981 */ /* 0x000ea4000c1e1b00 */
[----:B--2---:R-:W-:-:S04]  /*00c0*/  IADD3 R6, P0, PT, R4, R6, RZ ;  /* 0x0000000604067210 */ /* 0x004fc80007f1e0ff */
[----:B------:R-:W-:Y:S01]  /*00d0*/  IADD3.X R7, PT, PT, R5, R7, RZ, P0, !PT ;  /* 0x0000000705077210 */ /* 0x000fe200007fe4ff */
[----:B---3--:R-:W-:-:S05]  /*00e0*/  IMAD.WIDE R4, R11, 0x8, R8 ;  /* 0x000000080b047825 */ /* 0x008fca00078e0208 */
[----:B------:R-:W-:Y:S01]  /*00f0*/  STG.E.64 desc[UR4][R4.64], R6 ;  /* 0x0000000604007986 */ /* 0x000fe2000c101b04 */
[----:B------:R-:W-:Y:S05]  /*0100*/  EXIT ;  /* 0x000000000000794d */ /* 0x000fea0003800000 */
.L_x_0:
[----:B------:R-:W-:-:S00]  /*0110*/  BRA `(.L_x_0) ;  /* 0xfffffffc00fc7947 */ /* 0x000fc0000383ffff */
[----:B------:R-:W-:-:S00]  /*0120*/  NOP ;  /* 0x0000000000007918 */ /* 0x000fc00000000000 */
        /* <DEDUP_REMOVED lines=13> */
.L_x_5:


//--------------------- .text._Z11check_divisyPmi --------------------------
	.section	.text._Z11check_divisyPmi,"ax",@progbits
	.align	128
        .global         _Z11check_divisyPmi
        .type           _Z11check_divisyPmi,@function
        .size           _Z11check_divisyPmi,(.L_x_6 - _Z11check_divisyPmi)
        .other          _Z11check_divisyPmi,@"STO_CUDA_ENTRY STV_DEFAULT"
_Z11check_divisyPmi:
.text._Z11check_divisyPmi:
[----:B------:R-:W-:Y:S01]  /*0000*/  LDC R1, c[0x0][0x37c] ;  /* 0x0000df00ff017b82 */ /* 0x000fe20000000800 */
[----:B------:R-:W0:Y:S07]  /*0010*/  S2R R3, SR_TID.X ;  /* 0x0000000000037919 */ /* 0x000e2e0000002100 */
[----:B------:R-:W0:Y:S01]  /*0020*/  S2UR UR4, SR_CTAID.X ;  /* 0x00000000000479c3 */ /* 0x000e220000002500 */
[----:B------:R-:W1:Y:S01]  /*0030*/  LDCU.64 UR6, c[0x0][0x380] ;  /* 0x00007000ff0677ac */ /* 0x000e620008000a00 */
[----:B------:R-:W-:Y:S01]  /*0040*/  BSSY.RECONVERGENT B0, `(.L_x_1) ;  /* 0x0000025000007945 */ /* 0x000fe20003800200 */
[----:B------:R-:W-:Y:S01]  /*0050*/  CS2R R8, SRZ ;  /* 0x0000000000087805 */ /* 0x000fe2000001ff00 */
[----:B------:R-:W2:Y:S04]  /*0060*/  LDCU UR8, c[0x0][0x390] ;  /* 0x00007200ff0877ac */ /* 0x000ea80008000800 */
[----:B------:R-:W0:Y:S01]  /*0070*/  LDC R0, c[0x0][0x360] ;  /* 0x0000d800ff007b82 */ /* 0x000e220000000800 */
[----:B------:R-:W3:Y:S01]  /*0080*/  LDCU.64 UR10, c[0x0][0x380] ;  /* 0x00007000ff0a77ac */ /* 0x000ee20008000a00 */
[----:B0-----:R-:W-:-:S05]  /*0090*/  IMAD R0, R0, UR4, R3 ;  /* 0x0000000400007c24 */ /* 0x001fca000f8e0203 */
[----:B-1----:R-:W-:Y:S02]  /*00a0*/  ISETP.GE.U32.AND P0, PT, R0, UR6, PT ;  /* 0x0000000600007c0c */ /* 0x002fe4000bf06070 */
[----:B------:R-:W-:-:S04]  /*00b0*/  SHF.R.S32.HI R5, RZ, 0x1f, R0 ;  /* 0x0000001fff057819 */ /* 0x000fc80000011400 */
[----:B------:R-:W-:-:S13]  /*00c0*/  ISETP.GE.U32.AND.EX P0, PT, R5, UR7, PT, P0 ;  /* 0x0000000705007c0c */ /* 0x000fda000bf06100 */
[----:B--23--:R-:W-:Y:S05]  /*00d0*/  @P0 BRA `(.L_x_2) ;  /* 0x00000000006c0947 */ /* 0x00cfea0003800000 */
[----:B------:R-:W0:Y:S01]  /*00e0*/  LDC R11, c[0x0][0x390] ;  /* 0x0000e400ff0b7b82 */ /* 0x000e220000000800 */
[----:B------:R-:W-:Y:S01]  /*00f0*/  CS2R R8, SRZ ;  /* 0x0000000000087805 */ /* 0x000fe2000001ff00 */
[----:B------:R-:W-:Y:S02]  /*0100*/  IMAD.MOV.U32 R4, RZ, RZ, R0 ;  /* 0x000000ffff047224 */ /* 0x000fe400078e0000 */
[----:B------:R-:W-:-:S07]  /*0110*/  IMAD.MOV.U32 R6, RZ, RZ, R5 ;  /* 0x000000ffff067224 */ /* 0x000fce00078e0005 */
.L_x_3:
[----:B------:R-:W-:Y:S02]  /*0120*/  IMAD R7, R6, -0x55555555, RZ ;  /* 0xaaaaaaab06077824 */ /* 0x000fe400078e02ff */
[----:B------:R-:W-:-:S04]  /*0130*/  IMAD.WIDE.U32 R2, R4, -0x55555555, RZ ;  /* 0xaaaaaaab04027825 */ /* 0x000fc800078e00ff */
[----:B------:R-:W-:Y:S01]  /*0140*/  IMAD R7, R4, -0x55555556, R7 ;  /* 0xaaaaaaaa04077824 */ /* 0x000fe200078e0207 */
[----:B------:R-:W-:-:S03]  /*0150*/  ISETP.GE.U32.AND P0, PT, R2, 0x55555556, PT ;  /* 0x555555560200780c */ /* 0x000fc60003f06070 */
[----:B------:R-:W-:-:S05]  /*0160*/  IMAD.IADD R2, R3, 0x1, R7 ;  /* 0x0000000103027824 */ /* 0x000fca00078e0207 */
[----:B------:R-:W-:-:S13]  /*0170*/  ISETP.GE.U32.AND.EX P0, PT, R2, 0x55555555, PT, P0 ;  /* 0x555555550200780c */ /* 0x000fda0003f06100 */
[----:B------:R-:W-:Y:S02]  /*0180*/  @P0 IMAD R7, R6, -0x33333333, RZ ;  /* 0xcccccccd06070824 */ /* 0x000fe400078e02ff */
[----:B------:R-:W-:-:S04]  /*0190*/  @P0 IMAD.WIDE.U32 R2, R4, -0x33333333, RZ ;  /* 0xcccccccd04020825 */ /* 0x000fc800078e00ff */
[----:B------:R-:W-:Y:S01]  /*01a0*/  @P0 IMAD R7, R4, -0x33333334, R7 ;  /* 0xcccccccc04070824 */ /* 0x000fe200078e0207 */
[----:B------:R-:W-:-:S03]  /*01b0*/  @P0 ISETP.GE.U32.AND P1, PT, R2, 0x33333334, PT ;  /* 0x333333340200080c */ /* 0x000fc60003f26070 */
[----:B------:R-:W-:Y:S02]  /*01c0*/  @P0 IMAD.IADD R2, R3, 0x1, R7 ;  /* 0x0000000103020824 */ /* 0x000fe400078e0207 */
[----:B------:R-:W-:-:S03]  /*01d0*/  IMAD.MOV.U32 R3, RZ, RZ, R4 ;  /* 0x000000ffff037224 */ /* 0x000fc600078e0004 */
[----:B------:R-:W-:Y:S01]  /*01e0*/  @P0 ISETP.GE.U32.AND.EX P1, PT, R2, 0x33333333, PT, P1 ;  /* 0x333333330200080c */ /* 0x000fe20003f26110 */
[----:B------:R-:W-:-:S03]  /*01f0*/  IMAD.MOV.U32 R2, RZ, RZ, R6 ;  /* 0x000000ffff027224 */ /* 0x000fc600078e0006 */
[C---:B------:R-:W-:Y:S02]  /*0200*/  @P0 SEL R3, R4.reuse, RZ, !P1 ;  /* 0x000000ff04030207 */ /* 0x040fe40004800000 */
[----:B------:R-:W-:Y:S02]  /*0210*/  IADD3 R4, P2, PT, R4, UR8, RZ ;  /* 0x0000000804047c10 */ /* 0x000fe4000ff5e0ff */
[----:B------:R-:W-:Y:S02]  /*0220*/  @P0 SEL R2, R6, RZ, !P1 ;  /* 0x000000ff06020207 */ /* 0x000fe40004800000 */
[----:B0-----:R-:W-:Y:S02]  /*0230*/  LEA.HI.X.SX32 R6, R11, R6, 0x1, P2 ;  /* 0x000000060b067211 */ /* 0x001fe400010f0eff */
[----:B------:R-:W-:Y:S02]  /*0240*/  ISETP.GE.U32.AND P0, PT, R4, UR10, PT ;  /* 0x0000000a04007c0c */ /* 0x000fe4000bf06070 */
[----:B------:R-:W-:-:S02]  /*0250*/  IADD3 R8, P1, PT, R8, R3, RZ ;  /* 0x0000000308087210 */ /* 0x000fc40007f3e0ff */
[----:B------:R-:W-:-:S03]  /*0260*/  ISETP.GE.U32.AND.EX P0, PT, R6, UR11, PT, P0 ;  /* 0x0000000b06007c0c */ /* 0x000fc6000bf06100 */
[----:B------:R-:W-:-:S10]  /*0270*/  IMAD.X R9, R9, 0x1, R2, P1 ;  /* 0x0000000109097824 */ /* 0x000fd400008e0602 */
[----:B------:R-:W-:Y:S05]  /*0280*/  @!P0 BRA `(.L_x_3) ;  /* 0xfffffffc00a48947 */ /* 0x000fea000383ffff */
.L_x_2:
[----:B------:R-:W-:Y:S05]  /*0290*/  BSYNC.RECONVERGENT B0 ;  /* 0x0000000000007941 */ /* 0x000fea0003800200 */
.L_x_1:
[----:B------:R-:W0:Y:S01]  /*02a0*/  LDCU.64 UR6, c[0x0][0x388] ;  /* 0x00007100ff0677ac */ /* 0x000e220008000a00 */
[----:B------:R-:W-:Y:S02]  /*02b0*/  IMAD.MOV.U32 R2, RZ, RZ, R8 ;  /* 0x000000ffff027224 */ /* 0x000fe400078e0008 */
[----:B------:R-:W-:Y:S01]  /*02c0*/  IMAD.MOV.U32 R3, RZ, RZ, R9 ;  /* 0x000000ffff037224 */ /* 0x000fe200078e0009 */
[----:B------:R-:W1:Y:S01]  /*02d0*/  LDCU.64 UR4, c[0x0][0x358] ;  /* 0x00006b00ff0477ac */ /* 0x000e620008000a00 */
[----:B0-----:R-:W-:-:S04]  /*02e0*/  LEA R4, P0, R0, UR6, 0x3 ;  /* 0x0000000600047c11 */ /* 0x001fc8000f8018ff */
[----:B------:R-:W-:-:S05]  /*02f0*/  LEA.HI.X R5, R0, UR7, R5, 0x3, P0 ;  /* 0x0000000700057c11 */ /* 0x000fca00080f1c05 */
[----:B-1----:R-:W-:Y:S01]  /*0300*/  STG.E.64 desc[UR4][R4.64], R2 ;  /* 0x0000000204007986 */ /* 0x002fe2000c101b04 */
[----:B------:R-:W-:Y:S05]  /*0310*/  EXIT ;  /* 0x000000000000794d */ /* 0x000fea0003800000 */
.L_x_4:
        /* <DEDUP_REMOVED lines=14> */
.L_x_6:


//--------------------- .nv.shared.reserved.0     --------------------------
	.section	.nv.shared.reserved.0,"aw",@nobits
	.weak		__nv_reservedSMEM_offset_0_alias
	.size		__nv_reservedSMEM_offset_0_alias, 0, 64
	.other		__nv_reservedSMEM_offset_0_alias,@"STO_CUDA_RESERVED_SHARED STV_DEFAULT"
__nv_reservedSMEM_offset_0_alias:
	.zero		0
	.zero		64


//--------------------- .nv.constant0._Z8sum_listPmS_ --------------------------
	.section	.nv.constant0._Z8sum_listPmS_,"a",@progbits
	.sectionflags	@""
	.align	4
.nv.constant0._Z8sum_listPmS_:
	.zero		912


//--------------------- .nv.constant0._Z11check_divisyPmi --------------------------
	.section	.nv.constant0._Z11check_divisyPmi,"a",@progbits
	.sectionflags	@""
	.align	4
.nv.constant0._Z11check_divisyPmi:
	.zero		916


//--------------------- SYMBOLS --------------------------

	.type		.nv.reservedSmem.offset0,@object
	.size		.nv.reservedSmem.offset0,0x4
